//
// Generated by NVIDIA NVVM Compiler
//
// Compiler Build ID: CL-36424714
// Cuda compilation tools, release 13.0, V13.0.88
// Based on NVVM 20.0.0
//

.version 9.0
.target sm_100
.address_size 64

	// .globl	_Z3addiiPfS_S_

.visible .entry _Z3addiiPfS_S_(
	.param .u32 _Z3addiiPfS_S__param_0,
	.param .u32 _Z3addiiPfS_S__param_1,
	.param .u64 .ptr .align 1 _Z3addiiPfS_S__param_2,
	.param .u64 .ptr .align 1 _Z3addiiPfS_S__param_3,
	.param .u64 .ptr .align 1 _Z3addiiPfS_S__param_4
)
{
	.reg .pred 	%p<4>;
	.reg .b32 	%r<12>;
	.reg .b32 	%f<4>;
	.reg .b64 	%rd<11>;

	ld.param.u32 	%r4, [_Z3addiiPfS_S__param_0];
	ld.param.u32 	%r3, [_Z3addiiPfS_S__param_1];
	ld.param.u64 	%rd1, [_Z3addiiPfS_S__param_2];
	ld.param.u64 	%rd2, [_Z3addiiPfS_S__param_3];
	ld.param.u64 	%rd3, [_Z3addiiPfS_S__param_4];
	mov.u32 	%r5, %ctaid.y;
	mov.u32 	%r6, %ntid.y;
	mov.u32 	%r7, %tid.y;
	mad.lo.s32 	%r1, %r5, %r6, %r7;
	mov.u32 	%r8, %ctaid.x;
	mov.u32 	%r9, %ntid.x;
	mov.u32 	%r10, %tid.x;
	mad.lo.s32 	%r2, %r8, %r9, %r10;
	setp.ge.s32 	%p1, %r1, %r4;
	setp.ge.s32 	%p2, %r2, %r3;
	or.pred  	%p3, %p1, %p2;
	@%p3 bra 	$L__BB0_2;
	cvta.to.global.u64 	%rd4, %rd1;
	cvta.to.global.u64 	%rd5, %rd2;
	cvta.to.global.u64 	%rd6, %rd3;
	mad.lo.s32 	%r11, %r3, %r1, %r2;
	mul.wide.s32 	%rd7, %r11, 4;
	add.s64 	%rd8, %rd4, %rd7;
	ld.global.f32 	%f1, [%rd8];
	add.s64 	%rd9, %rd5, %rd7;
	ld.global.f32 	%f2, [%rd9];
	add.f32 	%f3, %f1, %f2;
	add.s64 	%rd10, %rd6, %rd7;
	st.global.f32 	[%rd10], %f3;
$L__BB0_2:
	ret;

}
	// .globl	_Z8multiplyiiPfS_S_
.visible .entry _Z8multiplyiiPfS_S_(
	.param .u32 _Z8multiplyiiPfS_S__param_0,
	.param .u32 _Z8multiplyiiPfS_S__param_1,
	.param .u64 .ptr .align 1 _Z8multiplyiiPfS_S__param_2,
	.param .u64 .ptr .align 1 _Z8multiplyiiPfS_S__param_3,
	.param .u64 .ptr .align 1 _Z8multiplyiiPfS_S__param_4
)
{
	.reg .pred 	%p<13>;
	.reg .b32 	%r<41>;
	.reg .b32 	%f<55>;
	.reg .b64 	%rd<66>;

	ld.param.u32 	%r18, [_Z8multiplyiiPfS_S__param_0];
	ld.param.u32 	%r17, [_Z8multiplyiiPfS_S__param_1];
	ld.param.u64 	%rd15, [_Z8multiplyiiPfS_S__param_2];
	ld.param.u64 	%rd16, [_Z8multiplyiiPfS_S__param_3];
	ld.param.u64 	%rd14, [_Z8multiplyiiPfS_S__param_4];
	cvta.to.global.u64 	%rd1, %rd16;
	cvta.to.global.u64 	%rd2, %rd15;
	mov.u32 	%r19, %ctaid.y;
	mov.u32 	%r20, %ntid.y;
	mov.u32 	%r21, %tid.y;
	mad.lo.s32 	%r1, %r19, %r20, %r21;
	mov.u32 	%r22, %ctaid.x;
	mov.u32 	%r23, %ntid.x;
	mov.u32 	%r24, %tid.x;
	mad.lo.s32 	%r2, %r22, %r23, %r24;
	setp.ge.s32 	%p1, %r1, %r18;
	setp.ge.s32 	%p2, %r2, %r17;
	or.pred  	%p3, %p1, %p2;
	@%p3 bra 	$L__BB1_13;
	mul.lo.s32 	%r3, %r17, %r1;
	setp.lt.s32 	%p4, %r17, 1;
	@%p4 bra 	$L__BB1_13;
	add.s32 	%r26, %r3, %r2;
	cvta.to.global.u64 	%rd17, %rd14;
	mul.wide.s32 	%rd18, %r26, 4;
	add.s64 	%rd3, %rd17, %rd18;
	ld.global.f32 	%f52, [%rd3];
	and.b32  	%r4, %r17, 7;
	setp.lt.u32 	%p5, %r17, 8;
	mov.b32 	%r39, 0;
	@%p5 bra 	$L__BB1_5;
	and.b32  	%r27, %r17, 2147483640;
	neg.s32 	%r37, %r27;
	mul.wide.u32 	%rd19, %r17, 4;
	add.s64 	%rd4, %rd1, %rd19;
	mul.wide.u32 	%rd20, %r17, 8;
	add.s64 	%rd5, %rd1, %rd20;
	mul.wide.u32 	%rd21, %r17, 12;
	add.s64 	%rd6, %rd1, %rd21;
	mul.wide.u32 	%rd22, %r17, 16;
	add.s64 	%rd7, %rd1, %rd22;
	mul.wide.u32 	%rd23, %r17, 20;
	add.s64 	%rd8, %rd1, %rd23;
	mul.wide.u32 	%rd24, %r17, 24;
	add.s64 	%rd9, %rd1, %rd24;
	mul.wide.u32 	%rd25, %r17, 28;
	add.s64 	%rd10, %rd1, %rd25;
	mul.wide.u32 	%rd26, %r3, 4;
	add.s64 	%rd27, %rd26, %rd2;
	add.s64 	%rd65, %rd27, 16;
	mov.u32 	%r36, %r2;
$L__BB1_4:
	.pragma "nounroll";
	and.b32  	%r39, %r17, 2147483640;
	mul.wide.s32 	%rd28, %r36, 4;
	add.s64 	%rd29, %rd4, %rd28;
	add.s64 	%rd30, %rd5, %rd28;
	add.s64 	%rd31, %rd6, %rd28;
	add.s64 	%rd32, %rd7, %rd28;
	add.s64 	%rd33, %rd8, %rd28;
	add.s64 	%rd34, %rd9, %rd28;
	add.s64 	%rd35, %rd10, %rd28;
	add.s64 	%rd36, %rd1, %rd28;
	ld.global.f32 	%f9, [%rd65+-16];
	ld.global.f32 	%f10, [%rd36];
	fma.rn.f32 	%f11, %f9, %f10, %f52;
	st.global.f32 	[%rd3], %f11;
	ld.global.f32 	%f12, [%rd65+-12];
	ld.global.f32 	%f13, [%rd29];
	fma.rn.f32 	%f14, %f12, %f13, %f11;
	st.global.f32 	[%rd3], %f14;
	ld.global.f32 	%f15, [%rd65+-8];
	ld.global.f32 	%f16, [%rd30];
	fma.rn.f32 	%f17, %f15, %f16, %f14;
	st.global.f32 	[%rd3], %f17;
	ld.global.f32 	%f18, [%rd65+-4];
	ld.global.f32 	%f19, [%rd31];
	fma.rn.f32 	%f20, %f18, %f19, %f17;
	st.global.f32 	[%rd3], %f20;
	ld.global.f32 	%f21, [%rd65];
	ld.global.f32 	%f22, [%rd32];
	fma.rn.f32 	%f23, %f21, %f22, %f20;
	st.global.f32 	[%rd3], %f23;
	ld.global.f32 	%f24, [%rd65+4];
	ld.global.f32 	%f25, [%rd33];
	fma.rn.f32 	%f26, %f24, %f25, %f23;
	st.global.f32 	[%rd3], %f26;
	ld.global.f32 	%f27, [%rd65+8];
	ld.global.f32 	%f28, [%rd34];
	fma.rn.f32 	%f29, %f27, %f28, %f26;
	st.global.f32 	[%rd3], %f29;
	ld.global.f32 	%f30, [%rd65+12];
	ld.global.f32 	%f31, [%rd35];
	fma.rn.f32 	%f52, %f30, %f31, %f29;
	st.global.f32 	[%rd3], %f52;
	add.s32 	%r37, %r37, 8;
	shl.b32 	%r28, %r17, 3;
	add.s32 	%r36, %r36, %r28;
	add.s64 	%rd65, %rd65, 32;
	setp.ne.s32 	%p6, %r37, 0;
	@%p6 bra 	$L__BB1_4;
$L__BB1_5:
	setp.eq.s32 	%p7, %r4, 0;
	@%p7 bra 	$L__BB1_13;
	and.b32  	%r12, %r17, 3;
	setp.lt.u32 	%p8, %r4, 4;
	@%p8 bra 	$L__BB1_8;
	add.s32 	%r29, %r39, %r3;
	mul.wide.u32 	%rd37, %r29, 4;
	add.s64 	%rd38, %rd2, %rd37;
	ld.global.f32 	%f32, [%rd38];
	mad.lo.s32 	%r30, %r39, %r17, %r2;
	mul.wide.s32 	%rd39, %r30, 4;
	add.s64 	%rd40, %rd1, %rd39;
	ld.global.f32 	%f33, [%rd40];
	fma.rn.f32 	%f34, %f32, %f33, %f52;
	st.global.f32 	[%rd3], %f34;
	cvt.u64.u32 	%rd41, %r3;
	cvt.u64.u32 	%rd42, %r39;
	add.s64 	%rd43, %rd42, %rd41;
	shl.b64 	%rd44, %rd43, 2;
	add.s64 	%rd45, %rd2, %rd44;
	ld.global.f32 	%f35, [%rd45+4];
	mul.wide.u32 	%rd46, %r17, 4;
	add.s64 	%rd47, %rd40, %rd46;
	ld.global.f32 	%f36, [%rd47];
	fma.rn.f32 	%f37, %f35, %f36, %f34;
	st.global.f32 	[%rd3], %f37;
	ld.global.f32 	%f38, [%rd45+8];
	add.s64 	%rd48, %rd47, %rd46;
	ld.global.f32 	%f39, [%rd48];
	fma.rn.f32 	%f40, %f38, %f39, %f37;
	st.global.f32 	[%rd3], %f40;
	ld.global.f32 	%f41, [%rd45+12];
	add.s64 	%rd49, %rd48, %rd46;
	ld.global.f32 	%f42, [%rd49];
	fma.rn.f32 	%f52, %f41, %f42, %f40;
	st.global.f32 	[%rd3], %f52;
	add.s32 	%r39, %r39, 4;
$L__BB1_8:
	setp.eq.s32 	%p9, %r12, 0;
	@%p9 bra 	$L__BB1_13;
	setp.eq.s32 	%p10, %r12, 1;
	@%p10 bra 	$L__BB1_11;
	add.s32 	%r31, %r39, %r3;
	mul.wide.u32 	%rd50, %r31, 4;
	add.s64 	%rd51, %rd2, %rd50;
	ld.global.f32 	%f43, [%rd51];
	mad.lo.s32 	%r32, %r39, %r17, %r2;
	mul.wide.s32 	%rd52, %r32, 4;
	add.s64 	%rd53, %rd1, %rd52;
	ld.global.f32 	%f44, [%rd53];
	fma.rn.f32 	%f45, %f43, %f44, %f52;
	st.global.f32 	[%rd3], %f45;
	cvt.u64.u32 	%rd54, %r3;
	cvt.u64.u32 	%rd55, %r39;
	add.s64 	%rd56, %rd55, %rd54;
	shl.b64 	%rd57, %rd56, 2;
	add.s64 	%rd58, %rd2, %rd57;
	ld.global.f32 	%f46, [%rd58+4];
	mul.wide.u32 	%rd59, %r17, 4;
	add.s64 	%rd60, %rd53, %rd59;
	ld.global.f32 	%f47, [%rd60];
	fma.rn.f32 	%f52, %f46, %f47, %f45;
	st.global.f32 	[%rd3], %f52;
	add.s32 	%r39, %r39, 2;
$L__BB1_11:
	and.b32  	%r33, %r17, 1;
	setp.eq.b32 	%p11, %r33, 1;
	not.pred 	%p12, %p11;
	@%p12 bra 	$L__BB1_13;
	add.s32 	%r34, %r39, %r3;
	mul.wide.u32 	%rd61, %r34, 4;
	add.s64 	%rd62, %rd2, %rd61;
	ld.global.f32 	%f48, [%rd62];
	mad.lo.s32 	%r35, %r39, %r17, %r2;
	mul.wide.s32 	%rd63, %r35, 4;
	add.s64 	%rd64, %rd1, %rd63;
	ld.global.f32 	%f49, [%rd64];
	fma.rn.f32 	%f50, %f48, %f49, %f52;
	st.global.f32 	[%rd3], %f50;
$L__BB1_13:
	ret;

}


// ===== COMPILED SASS (sm_100) =====

	.target	sm_100

	.elftype	@"ET_EXEC"


//--------------------- .note.nv.tkinfo           --------------------------
	.section	.note.nv.tkinfo,"",@"SHT_NOTE"
	.sectionflags	@"SHF_NOTE_NV_TKINFO"
	.tkinfo
        /*0018*/ 	.word	0x00000002
        /*0030*/ 	.string	""
        /*0030*/ 	.string	"ptxas"
        /*0030*/ 	.string	"Cuda compilation tools, release 13.0, V13.0.88"
        /*0030*/ 	.string	"Build cuda_13.0.r13.0/compiler.36424714_0"
        /*0030*/ 	.string	"-arch sm_100 -m 64 "



//--------------------- .note.nv.cuinfo           --------------------------
	.section	.note.nv.cuinfo,"",@"SHT_NOTE"
	.sectionflags	@"SHF_NOTE_NV_CUINFO"
        /*0018*/ 	.short	0x0002
        /*001a*/ 	.short	0x0064
        /*001c*/ 	.short	0x0082
	.zero		2


//--------------------- .nv.info                  --------------------------
	.section	.nv.info,"",@"SHT_CUDA_INFO"
	.align	4


	//----- nvinfo : EIATTR_REGCOUNT
	.align		4
        /*0000*/ 	.byte	0x04, 0x2f
        /*0002*/ 	.short	(.L_1 - .L_0)
	.align		4
.L_0:
        /*0004*/ 	.word	index@(_Z3addiiPfS_S_)
        /*0008*/ 	.word	0x0000000c


	//----- nvinfo : EIATTR_FRAME_SIZE
	.align		4
.L_1:
        /*000c*/ 	.byte	0x04, 0x11
        /*000e*/ 	.short	(.L_3 - .L_2)
	.align		4
.L_2:
        /*0010*/ 	.word	index@(_Z3addiiPfS_S_)
        /*0014*/ 	.word	0x00000000


	//----- nvinfo : EIATTR_REGCOUNT
	.align		4
.L_3:
        /*0018*/ 	.byte	0x04, 0x2f
        /*001a*/ 	.short	(.L_5 - .L_4)
	.align		4
.L_4:
        /*001c*/ 	.word	index@(_Z8multiplyiiPfS_S_)
        /*0020*/ 	.word	0x00000018


	//----- nvinfo : EIATTR_FRAME_SIZE
	.align		4
.L_5:
        /*0024*/ 	.byte	0x04, 0x11
        /*0026*/ 	.short	(.L_7 - .L_6)
	.align		4
.L_6:
        /*0028*/ 	.word	index@(_Z8multiplyiiPfS_S_)
        /*002c*/ 	.word	0x00000000


	//----- nvinfo : EIATTR_MIN_STACK_SIZE
	.align		4
.L_7:
        /*0030*/ 	.byte	0x04, 0x12
        /*0032*/ 	.short	(.L_9 - .L_8)
	.align		4
.L_8:
        /*0034*/ 	.word	index@(_Z8multiplyiiPfS_S_)
        /*0038*/ 	.word	0x00000000


	//----- nvinfo : EIATTR_MIN_STACK_SIZE
	.align		4
.L_9:
        /*003c*/ 	.byte	0x04, 0x12
        /*003e*/ 	.short	(.L_11 - .L_10)
	.align		4
.L_10:
        /*0040*/ 	.word	index@(_Z3addiiPfS_S_)
        /*0044*/ 	.word	0x00000000
.L_11:


//--------------------- .nv.compat                --------------------------
	.section	.nv.compat,"",@"SHT_CUDA_COMPAT_INFO"
	.align	4
        /*0000*/ 	.byte	0x02, 0x09, 0x00, 0x00, 0x02, 0x02, 0x01, 0x00, 0x02, 0x05, 0x05, 0x00, 0x03, 0x07, 0x01, 0x01
        /*0010*/ 	.byte	0x02, 0x03, 0x00, 0x00, 0x02, 0x06, 0x01, 0x00, 0x04, 0x0b, 0x08, 0x00, 0x09, 0x00, 0x00, 0x00
        /*0020*/ 	.byte	0x00, 0x00, 0x00, 0x00


//--------------------- .nv.info._Z8multiplyiiPfS_S_ --------------------------
	.section	.nv.info._Z8multiplyiiPfS_S_,"",@"SHT_CUDA_INFO"
	.sectionflags	@""
	.align	4


	//----- nvinfo : EIATTR_CUDA_API_VERSION
	.align		4
        /*0000*/ 	.byte	0x04, 0x37
        /*0002*/ 	.short	(.L_13 - .L_12)
.L_12:
        /*0004*/ 	.word	0x00000082


	//----- nvinfo : EIATTR_KPARAM_INFO
	.align		4
.L_13:
        /*0008*/ 	.byte	0x04, 0x17
        /*000a*/ 	.short	(.L_15 - .L_14)
.L_14:
        /*000c*/ 	.word	0x00000000
        /*0010*/ 	.short	0x0004
        /*0012*/ 	.short	0x0018
        /*0014*/ 	.byte	0x00, 0xf5, 0x21, 0x00


	//----- nvinfo : EIATTR_KPARAM_INFO
	.align		4
.L_15:
        /*0018*/ 	.byte	0x04, 0x17
        /*001a*/ 	.short	(.L_17 - .L_16)
.L_16:
        /*001c*/ 	.word	0x00000000
        /*0020*/ 	.short	0x0003
        /*0022*/ 	.short	0x0010
        /*0024*/ 	.byte	0x00, 0xf5, 0x21, 0x00


	//----- nvinfo : EIATTR_KPARAM_INFO
	.align		4
.L_17:
        /*0028*/ 	.byte	0x04, 0x17
        /*002a*/ 	.short	(.L_19 - .L_18)
.L_18:
        /*002c*/ 	.word	0x00000000
        /*0030*/ 	.short	0x0002
        /*0032*/ 	.short	0x0008
        /*0034*/ 	.byte	0x00, 0xf5, 0x21, 0x00


	//----- nvinfo : EIATTR_KPARAM_INFO
	.align		4
.L_19:
        /*0038*/ 	.byte	0x04, 0x17
        /*003a*/ 	.short	(.L_21 - .L_20)
.L_20:
        /*003c*/ 	.word	0x00000000
        /*0040*/ 	.short	0x0001
        /*0042*/ 	.short	0x0004
        /*0044*/ 	.byte	0x00, 0xf0, 0x11, 0x00


	//----- nvinfo : EIATTR_KPARAM_INFO
	.align		4
.L_21:
        /*0048*/ 	.byte	0x04, 0x17
        /*004a*/ 	.short	(.L_23 - .L_22)
.L_22:
        /*004c*/ 	.word	0x00000000
        /*0050*/ 	.short	0x0000
        /*0052*/ 	.short	0x0000
        /*0054*/ 	.byte	0x00, 0xf0, 0x11, 0x00


	//----- nvinfo : EIATTR_SPARSE_MMA_MASK
	.align		4
.L_23:
        /*0058*/ 	.byte	0x03, 0x50
        /*005a*/ 	.short	0x0000


	//----- nvinfo : EIATTR_MAXREG_COUNT
	.align		4
        /*005c*/ 	.byte	0x03, 0x1b
        /*005e*/ 	.short	0x00ff


	//----- nvinfo : EIATTR_MERCURY_ISA_VERSION
	.align		4
        /*0060*/ 	.byte	0x03, 0x5f
        /*0062*/ 	.short	0x0101


	//----- nvinfo : EIATTR_VRC_CTA_INIT_COUNT
	.align		4
        /*0064*/ 	.byte	0x02, 0x4a
	.zero		1
	.zero		1


	//----- nvinfo : EIATTR_EXIT_INSTR_OFFSETS
	.align		4
        /*0068*/ 	.byte	0x04, 0x1c
        /*006a*/ 	.short	(.L_25 - .L_24)


	//   ....[0]....
.L_24:
        /*006c*/ 	.word	0x000000c0


	//   ....[1]....
        /*0070*/ 	.word	0x000000f0


	//   ....[2]....
        /*0074*/ 	.word	0x00000650


	//   ....[3]....
        /*0078*/ 	.word	0x000008c0


	//   ....[4]....
        /*007c*/ 	.word	0x00000a80


	//   ....[5]....
        /*0080*/ 	.word	0x00000b30


	//----- nvinfo : EIATTR_CBANK_PARAM_SIZE
	.align		4
.L_25:
        /*0084*/ 	.byte	0x03, 0x19
        /*0086*/ 	.short	0x0020


	//----- nvinfo : EIATTR_PARAM_CBANK
	.align		4
        /*0088*/ 	.byte	0x04, 0x0a
        /*008a*/ 	.short	(.L_27 - .L_26)
	.align		4
.L_26:
        /*008c*/ 	.word	index@(.nv.constant0._Z8multiplyiiPfS_S_)
        /*0090*/ 	.short	0x0380
        /*0092*/ 	.short	0x0020


	//----- nvinfo : EIATTR_SW_WAR
	.align		4
.L_27:
        /*0094*/ 	.byte	0x04, 0x36
        /*0096*/ 	.short	(.L_29 - .L_28)
.L_28:
        /*0098*/ 	.word	0x00000008
.L_29:


//--------------------- .nv.info._Z3addiiPfS_S_   --------------------------
	.section	.nv.info._Z3addiiPfS_S_,"",@"SHT_CUDA_INFO"
	.sectionflags	@""
	.align	4


	//----- nvinfo : EIATTR_CUDA_API_VERSION
	.align		4
        /*0000*/ 	.byte	0x04, 0x37
        /*0002*/ 	.short	(.L_31 - .L_30)
.L_30:
        /*0004*/ 	.word	0x00000082


	//----- nvinfo : EIATTR_KPARAM_INFO
	.align		4
.L_31:
        /*0008*/ 	.byte	0x04, 0x17
        /*000a*/ 	.short	(.L_33 - .L_32)
.L_32:
        /*000c*/ 	.word	0x00000000
        /*0010*/ 	.short	0x0004
        /*0012*/ 	.short	0x0018
        /*0014*/ 	.byte	0x00, 0xf5, 0x21, 0x00


	//----- nvinfo : EIATTR_KPARAM_INFO
	.align		4
.L_33:
        /*0018*/ 	.byte	0x04, 0x17
        /*001a*/ 	.short	(.L_35 - .L_34)
.L_34:
        /*001c*/ 	.word	0x00000000
        /*0020*/ 	.short	0x0003
        /*0022*/ 	.short	0x0010
        /*0024*/ 	.byte	0x00, 0xf5, 0x21, 0x00


	//----- nvinfo : EIATTR_KPARAM_INFO
	.align		4
.L_35:
        /*0028*/ 	.byte	0x04, 0x17
        /*002a*/ 	.short	(.L_37 - .L_36)
.L_36:
        /*002c*/ 	.word	0x00000000
        /*0030*/ 	.short	0x0002
        /*0032*/ 	.short	0x0008
        /*0034*/ 	.byte	0x00, 0xf5, 0x21, 0x00


	//----- nvinfo : EIATTR_KPARAM_INFO
	.align		4
.L_37:
        /*0038*/ 	.byte	0x04, 0x17
        /*003a*/ 	.short	(.L_39 - .L_38)
.L_38:
        /*003c*/ 	.word	0x00000000
        /*0040*/ 	.short	0x0001
        /*0042*/ 	.short	0x0004
        /*0044*/ 	.byte	0x00, 0xf0, 0x11, 0x00


	//----- nvinfo : EIATTR_KPARAM_INFO
	.align		4
.L_39:
        /*0048*/ 	.byte	0x04, 0x17
        /*004a*/ 	.short	(.L_41 - .L_40)
.L_40:
        /*004c*/ 	.word	0x00000000
        /*0050*/ 	.short	0x0000
        /*0052*/ 	.short	0x0000
        /*0054*/ 	.byte	0x00, 0xf0, 0x11, 0x00


	//----- nvinfo : EIATTR_SPARSE_MMA_MASK
	.align		4
.L_41:
        /*0058*/ 	.byte	0x03, 0x50
        /*005a*/ 	.short	0x0000


	//----- nvinfo : EIATTR_MAXREG_COUNT
	.align		4
        /*005c*/ 	.byte	0x03, 0x1b
        /*005e*/ 	.short	0x00ff


	//----- nvinfo : EIATTR_MERCURY_ISA_VERSION
	.align		4
        /*0060*/ 	.byte	0x03, 0x5f
        /*0062*/ 	.short	0x0101


	//----- nvinfo : EIATTR_VRC_CTA_INIT_COUNT
	.align		4
        /*0064*/ 	.byte	0x02, 0x4a
	.zero		1
	.zero		1


	//----- nvinfo : EIATTR_EXIT_INSTR_OFFSETS
	.align		4
        /*0068*/ 	.byte	0x04, 0x1c
        /*006a*/ 	.short	(.L_43 - .L_42)


	//   ....[0]....
.L_42:
        /*006c*/ 	.word	0x000000c0


	//   ....[1]....
        /*0070*/ 	.word	0x00000190


	//----- nvinfo : EIATTR_CBANK_PARAM_SIZE
	.align		4
.L_43:
        /*0074*/ 	.byte	0x03, 0x19
        /*0076*/ 	.short	0x0020


	//----- nvinfo : EIATTR_PARAM_CBANK
	.align		4
        /*0078*/ 	.byte	0x04, 0x0a
        /*007a*/ 	.short	(.L_45 - .L_44)
	.align		4
.L_44:
        /*007c*/ 	.word	index@(.nv.constant0._Z3addiiPfS_S_)
        /*0080*/ 	.short	0x0380
        /*0082*/ 	.short	0x0020


	//----- nvinfo : EIATTR_SW_WAR
	.align		4
.L_45:
        /*0084*/ 	.byte	0x04, 0x36
        /*0086*/ 	.short	(.L_47 - .L_46)
.L_46:
        /*0088*/ 	.word	0x00000008
.L_47:


//--------------------- .nv.callgraph             --------------------------
	.section	.nv.callgraph,"",@"SHT_CUDA_CALLGRAPH"
	.align	4
	.sectionentsize	8
	.align		4
        /*0000*/ 	.word	0x00000000
	.align		4
        /*0004*/ 	.word	0xffffffff
	.align		4
        /*0008*/ 	.word	0x00000000
	.align		4
        /*000c*/ 	.word	0xfffffffe
	.align		4
        /*0010*/ 	.word	0x00000000
	.align		4
        /*0014*/ 	.word	0xfffffffd
	.align		4
        /*0018*/ 	.word	0x00000000
	.align		4
        /*001c*/ 	.word	0xfffffffc


//--------------------- .text._Z8multiplyiiPfS_S_ --------------------------
	.section	.text._Z8multiplyiiPfS_S_,"ax",@progbits
	.align	128
        .global         _Z8multiplyiiPfS_S_
        .type           _Z8multiplyiiPfS_S_,@function
        .size           _Z8multiplyiiPfS_S_,(.L_x_6 - _Z8multiplyiiPfS_S_)
        .other          _Z8multiplyiiPfS_S_,@"STO_CUDA_ENTRY STV_DEFAULT"
_Z8multiplyiiPfS_S_:
.text._Z8multiplyiiPfS_S_:
[----:B------:R-:W-:Y:S01]  /*0000*/  LDC R1, c[0x0][0x37c] ;  /* 0x0000df00ff017b82 */ /* 0x000fe20000000800 */
[----:B------:R-:W0:Y:S07]  /*0010*/  S2R R3, SR_TID.X ;  /* 0x0000000000037919 */ /* 0x000e2e0000002100 */
[----:B------:R-:W1:Y:S01]  /*0020*/  LDC R5, c[0x0][0x364] ;  /* 0x0000d900ff057b82 */ /* 0x000e620000000800 */
[----:B------:R-:W2:Y:S01]  /*0030*/  LDCU.64 UR18, c[0x0][0x380] ;  /* 0x00007000ff1277ac */ /* 0x000ea20008000a00 */
[----:B------:R-:W1:Y:S06]  /*0040*/  S2R R2, SR_TID.Y ;  /* 0x0000000000027919 */ /* 0x000e6c0000002200 */
[----:B------:R-:W0:Y:S08]  /*0050*/  S2UR UR5, SR_CTAID.X ;  /* 0x00000000000579c3 */ /* 0x000e300000002500 */
[----:B------:R-:W0:Y:S08]  /*0060*/  LDC R0, c[0x0][0x360] ;  /* 0x0000d800ff007b82 */ /* 0x000e300000000800 */
[----:B------:R-:W1:Y:S01]  /*0070*/  S2UR UR4, SR_CTAID.Y ;  /* 0x00000000000479c3 */ /* 0x000e620000002600 */
[----:B0-----:R-:W-:-:S05]  /*0080*/  IMAD R0, R0, UR5, R3 ;  /* 0x0000000500007c24 */ /* 0x001fca000f8e0203 */
[----:B--2---:R-:W-:Y:S01]  /*0090*/  ISETP.GE.AND P0, PT, R0, UR19, PT ;  /* 0x0000001300007c0c */ /* 0x004fe2000bf06270 */
[----:B-1----:R-:W-:-:S05]  /*00a0*/  IMAD R5, R5, UR4, R2 ;  /* 0x0000000405057c24 */ /* 0x002fca000f8e0202 */
[----:B------:R-:W-:-:S13]  /*00b0*/  ISETP.GE.OR P0, PT, R5, UR18, P0 ;  /* 0x0000001205007c0c */ /* 0x000fda0008706670 */
[----:B------:R-:W-:Y:S05]  /*00c0*/  @P0 EXIT ;  /* 0x000000000000094d */ /* 0x000fea0003800000 */
[----:B------:R-:W-:-:S06]  /*00d0*/  UISETP.GE.AND UP0, UPT, UR19, 0x1, UPT ;  /* 0x000000011300788c */ /* 0x000fcc000bf06270 */
[----:B------:R-:W-:-:S13]  /*00e0*/  PLOP3.LUT P0, PT, PT, PT, UP0, 0x80, 0x8 ;  /* 0x000000000008781c */ /* 0x000fda0003f0f008 */
[----:B------:R-:W-:Y:S05]  /*00f0*/  @!P0 EXIT ;  /* 0x000000000000894d */ /* 0x000fea0003800000 */
[----:B------:R-:W0:Y:S01]  /*0100*/  LDC.64 R2, c[0x0][0x398] ;  /* 0x0000e600ff027b82 */ /* 0x000e220000000a00 */
[----:B------:R-:W1:Y:S01]  /*0110*/  LDCU.64 UR16, c[0x0][0x358] ;  /* 0x00006b00ff1077ac */ /* 0x000e620008000a00 */
[----:B------:R-:W-:-:S05]  /*0120*/  IMAD R5, R5, UR19, RZ ;  /* 0x0000001305057c24 */ /* 0x000fca000f8e02ff */
[----:B------:R-:W-:-:S05]  /*0130*/  IADD3 R7, PT, PT, R0, R5, RZ ;  /* 0x0000000500077210 */ /* 0x000fca0007ffe0ff */
[----:B0-----:R-:W-:-:S05]  /*0140*/  IMAD.WIDE R2, R7, 0x4, R2 ;  /* 0x0000000407027825 */ /* 0x001fca00078e0202 */
[----:B-1----:R0:W5:Y:S01]  /*0150*/  LDG.E R7, desc[UR16][R2.64] ;  /* 0x0000001002077981 */ /* 0x002162000c1e1900 */
[----:B------:R-:W-:Y:S01]  /*0160*/  UISETP.GE.U32.AND UP0, UPT, UR19, 0x8, UPT ;  /* 0x000000081300788c */ /* 0x000fe2000bf06070 */
[----:B------:R-:W-:-:S08]  /*0170*/  HFMA2 R4, -RZ, RZ, 0, 0 ;  /* 0x00000000ff047431 */ /* 0x000fd000000001ff */
[----:B0-----:R-:W-:Y:S05]  /*0180*/  BRA.U !UP0, `(.L_x_0) ;  /* 0x0000000508287547 */ /* 0x001fea000b800000 */
[----:B------:R-:W0:Y:S01]  /*0190*/  LDC.64 R8, c[0x0][0x388] ;  /* 0x0000e200ff087b82 */ /* 0x000e220000000a00 */
[----:B------:R-:W1:Y:S01]  /*01a0*/  LDCU.64 UR20, c[0x0][0x390] ;  /* 0x00007200ff1477ac */ /* 0x000e620008000a00 */
[----:B------:R-:W-:Y:S01]  /*01b0*/  MOV R4, R0 ;  /* 0x0000000000047202 */ /* 0x000fe20000000f00 */
[----:B------:R-:W-:-:S04]  /*01c0*/  ULOP3.LUT UR4, UR19, 0x7ffffff8, URZ, 0xc0, !UPT ;  /* 0x7ffffff813047892 */ /* 0x000fc8000f8ec0ff */
[----:B------:R-:W-:Y:S02]  /*01d0*/  UIADD3 UR4, UPT, UPT, -UR4, URZ, URZ ;  /* 0x000000ff04047290 */ /* 0x000fe4000fffe1ff */
[----:B-1----:R-:W-:Y:S02]  /*01e0*/  UIMAD.WIDE.U32 UR6, UR19, 0xc, UR20 ;  /* 0x0000000c130678a5 */ /* 0x002fe4000f8e0014 */
[----:B------:R-:W-:Y:S02]  /*01f0*/  UIMAD.WIDE.U32 UR8, UR19, 0x10, UR20 ;  /* 0x00000010130878a5 */ /* 0x000fe4000f8e0014 */
[----:B------:R-:W-:Y:S01]  /*0200*/  UIMAD.WIDE.U32 UR10, UR19, 0x14, UR20 ;  /* 0x00000014130a78a5 */ /* 0x000fe2000f8e0014 */
[----:B0-----:R-:W-:Y:S01]  /*0210*/  IMAD.WIDE.U32 R8, R5, 0x4, R8 ;  /* 0x0000000405087825 */ /* 0x001fe200078e0008 */
[----:B------:R-:W-:Y:S02]  /*0220*/  UIMAD.WIDE.U32 UR12, UR19, 0x18, UR20 ;  /* 0x00000018130c78a5 */ /* 0x000fe4000f8e0014 */
[----:B------:R-:W-:Y:S01]  /*0230*/  UIMAD.WIDE.U32 UR14, UR19, 0x1c, UR20 ;  /* 0x0000001c130e78a5 */ /* 0x000fe2000f8e0014 */
[----:B------:R-:W-:-:S04]  /*0240*/  IADD3 R6, P0, PT, R8, 0x10, RZ ;  /* 0x0000001008067810 */ /* 0x000fc80007f1e0ff */
[----:B------:R-:W-:-:S09]  /*0250*/  IADD3.X R9, PT, PT, RZ, R9, RZ, P0, !PT ;  /* 0x00000009ff097210 */ /* 0x000fd200007fe4ff */
.L_x_1:
[----:B------:R-:W-:Y:S02]  /*0260*/  MOV R11, 0x4 ;  /* 0x00000004000b7802 */ /* 0x000fe40000000f00 */
[----:B------:R-:W-:-:S03]  /*0270*/  MOV R8, R6 ;  /* 0x0000000600087202 */ /* 0x000fc60000000f00 */
[----:B------:R-:W-:Y:S02]  /*0280*/  IMAD.WIDE R10, R4, R11, UR20 ;  /* 0x00000014040a7e25 */ /* 0x000fe4000f8e020b */
[----:B------:R-:W2:Y:S04]  /*0290*/  LDG.E R6, desc[UR16][R8.64+-0x10] ;  /* 0xfffff01008067981 */ /* 0x000ea8000c1e1900 */
[----:B------:R-:W2:Y:S01]  /*02a0*/  LDG.E R10, desc[UR16][R10.64] ;  /* 0x000000100a0a7981 */ /* 0x000ea2000c1e1900 */
[----:B------:R-:W-:-:S06]  /*02b0*/  UIMAD.WIDE.U32 UR22, UR19, 0x4, UR20 ;  /* 0x00000004131678a5 */ /* 0x000fcc000f8e0014 */
[----:B------:R-:W-:Y:S02]  /*02c0*/  MOV R12, UR22 ;  /* 0x00000016000c7c02 */ /* 0x000fe40008000f00 */
[----:B------:R-:W-:Y:S01]  /*02d0*/  MOV R13, UR23 ;  /* 0x00000017000d7c02 */ /* 0x000fe20008000f00 */
[----:B--2--5:R-:W-:Y:S02]  /*02e0*/  FFMA R15, R6, R10, R7 ;  /* 0x0000000a060f7223 */ /* 0x024fe40000000007 */
[----:B0-----:R-:W-:-:S03]  /*02f0*/  IMAD.WIDE R6, R4, 0x4, R12 ;  /* 0x0000000404067825 */ /* 0x001fc600078e020c */
[----:B------:R0:W-:Y:S04]  /*0300*/  STG.E desc[UR16][R2.64], R15 ;  /* 0x0000000f02007986 */ /* 0x0001e8000c101910 */
[----:B------:R-:W2:Y:S04]  /*0310*/  LDG.E R6, desc[UR16][R6.64] ;  /* 0x0000001006067981 */ /* 0x000ea8000c1e1900 */
[----:B------:R-:W2:Y:S01]  /*0320*/  LDG.E R14, desc[UR16][R8.64+-0xc] ;  /* 0xfffff410080e7981 */ /* 0x000ea2000c1e1900 */
[----:B------:R-:W-:-:S06]  /*0330*/  UIMAD.WIDE.U32 UR22, UR19, 0x8, UR20 ;  /* 0x00000008131678a5 */ /* 0x000fcc000f8e0014 */
[----:B------:R-:W-:Y:S02]  /*0340*/  MOV R12, UR22 ;  /* 0x00000016000c7c02 */ /* 0x000fe40008000f00 */
[----:B------:R-:W-:-:S03]  /*0350*/  MOV R13, UR23 ;  /* 0x00000017000d7c02 */ /* 0x000fc60008000f00 */
[----:B------:R-:W-:-:S04]  /*0360*/  IMAD.WIDE R10, R4, 0x4, R12 ;  /* 0x00000004040a7825 */ /* 0x000fc800078e020c */
[----:B--2---:R-:W-:-:S05]  /*0370*/  FFMA R17, R14, R6, R15 ;  /* 0x000000060e117223 */ /* 0x004fca000000000f */
[----:B------:R-:W-:Y:S04]  /*0380*/  STG.E desc[UR16][R2.64], R17 ;  /* 0x0000001102007986 */ /* 0x000fe8000c101910 */
[----:B------:R-:W0:Y:S04]  /*0390*/  LDG.E R10, desc[UR16][R10.64] ;  /* 0x000000100a0a7981 */ /* 0x000e28000c1e1900 */
[----:B------:R-:W0:Y:S01]  /*03a0*/  LDG.E R12, desc[UR16][R8.64+-0x8] ;  /* 0xfffff810080c7981 */ /* 0x000e22000c1e1900 */
[----:B------:R-:W-:-:S05]  /*03b0*/  HFMA2 R13, -RZ, RZ, 0, 2.384185791015625e-07 ;  /* 0x00000004ff0d7431 */ /* 0x000fca00000001ff */
[----:B------:R-:W-:-:S04]  /*03c0*/  IMAD.WIDE R6, R4, R13, UR6 ;  /* 0x0000000604067e25 */ /* 0x000fc8000f8e020d */
[----:B0-----:R-:W-:-:S05]  /*03d0*/  FFMA R15, R12, R10, R17 ;  /* 0x0000000a0c0f7223 */ /* 0x001fca0000000011 */
[----:B------:R0:W-:Y:S04]  /*03e0*/  STG.E desc[UR16][R2.64], R15 ;  /* 0x0000000f02007986 */ /* 0x0001e8000c101910 */
[----:B------:R-:W2:Y:S04]  /*03f0*/  LDG.E R6, desc[UR16][R6.64] ;  /* 0x0000001006067981 */ /* 0x000ea8000c1e1900 */
[----:B------:R-:W2:Y:S02]  /*0400*/  LDG.E R12, desc[UR16][R8.64+-0x4] ;  /* 0xfffffc10080c7981 */ /* 0x000ea4000c1e1900 */
[----:B--2---:R-:W-:Y:S01]  /*0410*/  FFMA R19, R12, R6, R15 ;  /* 0x000000060c137223 */ /* 0x004fe2000000000f */
[----:B------:R-:W-:-:S04]  /*0420*/  IMAD.WIDE R12, R4, R13, UR8 ;  /* 0x00000008040c7e25 */ /* 0x000fc8000f8e020d */
[----:B------:R1:W-:Y:S04]  /*0430*/  STG.E desc[UR16][R2.64], R19 ;  /* 0x0000001302007986 */ /* 0x0003e8000c101910 */
[----:B------:R-:W2:Y:S04]  /*0440*/  LDG.E R12, desc[UR16][R12.64] ;  /* 0x000000100c0c7981 */ /* 0x000ea8000c1e1900 */
[----:B------:R-:W2:Y:S01]  /*0450*/  LDG.E R10, desc[UR16][R8.64] ;  /* 0x00000010080a7981 */ /* 0x000ea2000c1e1900 */
[----:B------:R-:W-:Y:S01]  /*0460*/  MOV R11, 0x4 ;  /* 0x00000004000b7802 */ /* 0x000fe20000000f00 */
[----:B0-----:R-:W-:-:S02]  /*0470*/  HFMA2 R15, -RZ, RZ, 0, 2.384185791015625e-07 ;  /* 0x00000004ff0f7431 */ /* 0x001fc400000001ff */
[----:B--2---:R-:W-:Y:S02]  /*0480*/  FFMA R17, R10, R12, R19 ;  /* 0x0000000c0a117223 */ /* 0x004fe40000000013 */
[----:B------:R-:W-:-:S03]  /*0490*/  IMAD.WIDE R10, R4, R11, UR10 ;  /* 0x0000000a040a7e25 */ /* 0x000fc6000f8e020b */
[----:B------:R0:W-:Y:S04]  /*04a0*/  STG.E desc[UR16][R2.64], R17 ;  /* 0x0000001102007986 */ /* 0x0001e8000c101910 */
[----:B------:R-:W2:Y:S04]  /*04b0*/  LDG.E R10, desc[UR16][R10.64] ;  /* 0x000000100a0a7981 */ /* 0x000ea8000c1e1900 */
[----:B------:R-:W2:Y:S01]  /*04c0*/  LDG.E R6, desc[UR16][R8.64+0x4] ;  /* 0x0000041008067981 */ /* 0x000ea2000c1e1900 */
[----:B------:R-:W-:-:S04]  /*04d0*/  IMAD.WIDE R14, R4, R15, UR12 ;  /* 0x0000000c040e7e25 */ /* 0x000fc8000f8e020f */
[----:B--2---:R-:W-:-:S05]  /*04e0*/  FFMA R21, R6, R10, R17 ;  /* 0x0000000a06157223 */ /* 0x004fca0000000011 */
[----:B------:R0:W-:Y:S04]  /*04f0*/  STG.E desc[UR16][R2.64], R21 ;  /* 0x0000001502007986 */ /* 0x0001e8000c101910 */
[----:B------:R-:W1:Y:S04]  /*0500*/  LDG.E R14, desc[UR16][R14.64] ;  /* 0x000000100e0e7981 */ /* 0x000e68000c1e1900 */
[----:B------:R-:W1:Y:S01]  /*0510*/  LDG.E R6, desc[UR16][R8.64+0x8] ;  /* 0x0000081008067981 */ /* 0x000e62000c1e1900 */
[----:B------:R-:W-:-:S05]  /*0520*/  MOV R13, 0x4 ;  /* 0x00000004000d7802 */ /* 0x000fca0000000f00 */
[----:B------:R-:W-:-:S04]  /*0530*/  IMAD.WIDE R12, R4, R13, UR14 ;  /* 0x0000000e040c7e25 */ /* 0x000fc8000f8e020d */
[----:B-1----:R-:W-:-:S05]  /*0540*/  FFMA R19, R6, R14, R21 ;  /* 0x0000000e06137223 */ /* 0x002fca0000000015 */
[----:B------:R0:W-:Y:S04]  /*0550*/  STG.E desc[UR16][R2.64], R19 ;  /* 0x0000001302007986 */ /* 0x0001e8000c101910 */
[----:B------:R-:W2:Y:S04]  /*0560*/  LDG.E R12, desc[UR16][R12.64] ;  /* 0x000000100c0c7981 */ /* 0x000ea8000c1e1900 */
[----:B------:R-:W2:Y:S01]  /*0570*/  LDG.E R6, desc[UR16][R8.64+0xc] ;  /* 0x00000c1008067981 */ /* 0x000ea2000c1e1900 */
[----:B------:R-:W-:Y:S01]  /*0580*/  UIADD3 UR4, UPT, UPT, UR4, 0x8, URZ ;  /* 0x0000000804047890 */ /* 0x000fe2000fffe0ff */
[----:B------:R-:W-:-:S03]  /*0590*/  MOV R11, UR19 ;  /* 0x00000013000b7c02 */ /* 0x000fc60008000f00 */
[----:B------:R-:W-:Y:S01]  /*05a0*/  UISETP.NE.AND UP0, UPT, UR4, URZ, UPT ;  /* 0x000000ff0400728c */ /* 0x000fe2000bf05270 */
[----:B------:R-:W-:Y:S01]  /*05b0*/  LEA R4, R11, R4, 0x3 ;  /* 0x000000040b047211 */ /* 0x000fe200078e18ff */
[----:B--2---:R-:W-:Y:S01]  /*05c0*/  FFMA R7, R6, R12, R19 ;  /* 0x0000000c06077223 */ /* 0x004fe20000000013 */
[----:B------:R-:W-:-:S04]  /*05d0*/  IADD3 R6, P0, PT, R8, 0x20, RZ ;  /* 0x0000002008067810 */ /* 0x000fc80007f1e0ff */
[----:B------:R0:W-:Y:S01]  /*05e0*/  STG.E desc[UR16][R2.64], R7 ;  /* 0x0000000702007986 */ /* 0x0001e2000c101910 */
[----:B------:R-:W-:Y:S01]  /*05f0*/  IADD3.X R9, PT, PT, RZ, R9, RZ, P0, !PT ;  /* 0x00000009ff097210 */ /* 0x000fe200007fe4ff */
[----:B------:R-:W-:Y:S07]  /*0600*/  BRA.U UP0, `(.L_x_1) ;  /* 0xfffffffd00147547 */ /* 0x000fee000b83ffff */
[----:B------:R-:W-:-:S06]  /*0610*/  ULOP3.LUT UR4, UR19, 0x7ffffff8, URZ, 0xc0, !UPT ;  /* 0x7ffffff813047892 */ /* 0x000fcc000f8ec0ff */
[----:B------:R-:W-:-:S07]  /*0620*/  MOV R4, UR4 ;  /* 0x0000000400047c02 */ /* 0x000fce0008000f00 */
.L_x_0:
[----:B------:R-:W-:-:S06]  /*0630*/  ULOP3.LUT UR4, UR19, 0x7, URZ, 0xc0, !UPT ;  /* 0x0000000713047892 */ /* 0x000fcc000f8ec0ff */
[----:B------:R-:W-:-:S13]  /*0640*/  ISETP.NE.AND P0, PT, RZ, UR4, PT ;  /* 0x00000004ff007c0c */ /* 0x000fda000bf05270 */
[----:B------:R-:W-:Y:S05]  /*0650*/  @!P0 EXIT ;  /* 0x000000000000894d */ /* 0x000fea0003800000 */
[----:B------:R-:W-:Y:S02]  /*0660*/  UISETP.GE.U32.AND UP0, UPT, UR4, 0x4, UPT ;  /* 0x000000040400788c */ /* 0x000fe4000bf06070 */
[----:B------:R-:W-:-:S07]  /*0670*/  ULOP3.LUT UR4, UR19, 0x3, URZ, 0xc0, !UPT ;  /* 0x0000000313047892 */ /* 0x000fce000f8ec0ff */
[----:B------:R-:W-:Y:S05]  /*0680*/  BRA.U !UP0, `(.L_x_2) ;  /* 0x0000000108887547 */ /* 0x000fea000b800000 */
[----:B------:R-:W1:Y:S01]  /*0690*/  LDC.64 R10, c[0x0][0x388] ;  /* 0x0000e200ff0a7b82 */ /* 0x000e620000000a00 */
[----:B------:R-:W-:Y:S01]  /*06a0*/  IADD3 R9, PT, PT, R5, R4, RZ ;  /* 0x0000000405097210 */ /* 0x000fe20007ffe0ff */
[----:B------:R-:W-:Y:S01]  /*06b0*/  IMAD R15, R4, UR19, R0 ;  /* 0x00000013040f7c24 */ /* 0x000fe2000f8e0200 */
[----:B------:R-:W2:Y:S05]  /*06c0*/  LDCU.64 UR6, c[0x0][0x388] ;  /* 0x00007100ff0677ac */ /* 0x000eaa0008000a00 */
[----:B------:R-:W3:Y:S01]  /*06d0*/  LDC.64 R12, c[0x0][0x390] ;  /* 0x0000e400ff0c7b82 */ /* 0x000ee20000000a00 */
[----:B-1----:R-:W-:-:S06]  /*06e0*/  IMAD.WIDE.U32 R10, R9, 0x4, R10 ;  /* 0x00000004090a7825 */ /* 0x002fcc00078e000a */
[----:B------:R-:W4:Y:S01]  /*06f0*/  LDG.E R10, desc[UR16][R10.64] ;  /* 0x000000100a0a7981 */ /* 0x000f22000c1e1900 */
[----:B---3--:R-:W-:-:S05]  /*0700*/  IMAD.WIDE R12, R15, 0x4, R12 ;  /* 0x000000040f0c7825 */ /* 0x008fca00078e020c */
[----:B------:R-:W4:Y:S01]  /*0710*/  LDG.E R6, desc[UR16][R12.64] ;  /* 0x000000100c067981 */ /* 0x000f22000c1e1900 */
[----:B------:R-:W-:Y:S02]  /*0720*/  IADD3 R9, P0, PT, R5, R4, RZ ;  /* 0x0000000405097210 */ /* 0x000fe40007f1e0ff */
[----:B0-----:R-:W-:Y:S02]  /*0730*/  MOV R17, UR19 ;  /* 0x0000001300117c02 */ /* 0x001fe40008000f00 */
[----:B------:R-:W-:Y:S02]  /*0740*/  IADD3.X R14, PT, PT, RZ, RZ, RZ, P0, !PT ;  /* 0x000000ffff0e7210 */ /* 0x000fe400007fe4ff */
[----:B--2---:R-:W-:-:S04]  /*0750*/  LEA R8, P0, R9, UR6, 0x2 ;  /* 0x0000000609087c11 */ /* 0x004fc8000f8010ff */
[----:B------:R-:W-:Y:S01]  /*0760*/  LEA.HI.X R9, R9, UR7, R14, 0x2, P0 ;  /* 0x0000000709097c11 */ /* 0x000fe200080f140e */
[----:B----45:R-:W-:Y:S01]  /*0770*/  FFMA R15, R10, R6, R7 ;  /* 0x000000060a0f7223 */ /* 0x030fe20000000007 */
[----:B------:R-:W-:-:S04]  /*0780*/  IMAD.WIDE.U32 R6, R17, 0x4, R12 ;  /* 0x0000000411067825 */ /* 0x000fc800078e000c */
[----:B------:R1:W-:Y:S04]  /*0790*/  STG.E desc[UR16][R2.64], R15 ;  /* 0x0000000f02007986 */ /* 0x0003e8000c101910 */
[----:B------:R-:W2:Y:S04]  /*07a0*/  LDG.E R11, desc[UR16][R6.64] ;  /* 0x00000010060b7981 */ /* 0x000ea8000c1e1900 */
[----:B------:R-:W2:Y:S01]  /*07b0*/  LDG.E R10, desc[UR16][R8.64+0x4] ;  /* 0x00000410080a7981 */ /* 0x000ea2000c1e1900 */
[----:B------:R-:W-:Y:S01]  /*07c0*/  MOV R13, UR19 ;  /* 0x00000013000d7c02 */ /* 0x000fe20008000f00 */
[----:B--2---:R-:W-:-:S04]  /*07d0*/  FFMA R17, R10, R11, R15 ;  /* 0x0000000b0a117223 */ /* 0x004fc8000000000f */
[----:B------:R-:W-:Y:S01]  /*07e0*/  IMAD.WIDE.U32 R10, R13, 0x4, R6 ;  /* 0x000000040d0a7825 */ /* 0x000fe200078e0006 */
        /* <DEDUP_REMOVED lines=9> */
[----:B------:R-:W-:Y:S01]  /*0880*/  IADD3 R4, PT, PT, R4, 0x4, RZ ;  /* 0x0000000404047810 */ /* 0x000fe20007ffe0ff */
[----:B--2---:R-:W-:-:S05]  /*0890*/  FFMA R7, R6, R12, R19 ;  /* 0x0000000c06077223 */ /* 0x004fca0000000013 */
[----:B------:R1:W-:Y:S02]  /*08a0*/  STG.E desc[UR16][R2.64], R7 ;  /* 0x0000000702007986 */ /* 0x0003e4000c101910 */
.L_x_2:
[----:B------:R-:W-:-:S13]  /*08b0*/  ISETP.NE.AND P0, PT, RZ, UR4, PT ;  /* 0x00000004ff007c0c */ /* 0x000fda000bf05270 */
[----:B------:R-:W-:Y:S05]  /*08c0*/  @!P0 EXIT ;  /* 0x000000000000894d */ /* 0x000fea0003800000 */
[----:B------:R-:W-:-:S09]  /*08d0*/  UISETP.NE.AND UP0, UPT, UR4, 0x1, UPT ;  /* 0x000000010400788c */ /* 0x000fd2000bf05270 */
[----:B------:R-:W-:Y:S05]  /*08e0*/  BRA.U !UP0, `(.L_x_3) ;  /* 0x0000000108587547 */ /* 0x000fea000b800000 */
[----:B------:R-:W2:Y:S01]  /*08f0*/  LDC.64 R8, c[0x0][0x388] ;  /* 0x0000e200ff087b82 */ /* 0x000ea20000000a00 */
[----:B------:R-:W-:Y:S01]  /*0900*/  IADD3 R11, PT, PT, R5, R4, RZ ;  /* 0x00000004050b7210 */ /* 0x000fe20007ffe0ff */
[----:B-1----:R-:W-:Y:S01]  /*0910*/  IMAD R15, R4, UR19, R0 ;  /* 0x00000013040f7c24 */ /* 0x002fe2000f8e0200 */
[----:B------:R-:W1:Y:S05]  /*0920*/  LDCU.64 UR4, c[0x0][0x388] ;  /* 0x00007100ff0477ac */ /* 0x000e6a0008000a00 */
[----:B------:R-:W3:Y:S01]  /*0930*/  LDC.64 R12, c[0x0][0x390] ;  /* 0x0000e400ff0c7b82 */ /* 0x000ee20000000a00 */
[----:B--2---:R-:W-:-:S06]  /*0940*/  IMAD.WIDE.U32 R10, R11, 0x4, R8 ;  /* 0x000000040b0a7825 */ /* 0x004fcc00078e0008 */
[----:B------:R-:W0:Y:S01]  /*0950*/  LDG.E R10, desc[UR16][R10.64] ;  /* 0x000000100a0a7981 */ /* 0x000e22000c1e1900 */
[----:B---3--:R-:W-:-:S05]  /*0960*/  IMAD.WIDE R12, R15, 0x4, R12 ;  /* 0x000000040f0c7825 */ /* 0x008fca00078e020c */
[----:B------:R-:W0:Y:S01]  /*0970*/  LDG.E R6, desc[UR16][R12.64] ;  /* 0x000000100c067981 */ /* 0x000e22000c1e1900 */
[----:B------:R-:W-:Y:S02]  /*0980*/  IADD3 R9, P0, PT, R5, R4, RZ ;  /* 0x0000000405097210 */ /* 0x000fe40007f1e0ff */
[----:B------:R-:W-:Y:S02]  /*0990*/  MOV R15, UR19 ;  /* 0x00000013000f7c02 */ /* 0x000fe40008000f00 */
[----:B------:R-:W-:Y:S02]  /*09a0*/  IADD3.X R14, PT, PT, RZ, RZ, RZ, P0, !PT ;  /* 0x000000ffff0e7210 */ /* 0x000fe400007fe4ff */
[----:B-1----:R-:W-:-:S04]  /*09b0*/  LEA R8, P0, R9, UR4, 0x2 ;  /* 0x0000000409087c11 */ /* 0x002fc8000f8010ff */
[----:B------:R-:W-:Y:S01]  /*09c0*/  LEA.HI.X R9, R9, UR5, R14, 0x2, P0 ;  /* 0x0000000509097c11 */ /* 0x000fe200080f140e */
[----:B------:R-:W-:-:S04]  /*09d0*/  IMAD.WIDE.U32 R14, R15, 0x4, R12 ;  /* 0x000000040f0e7825 */ /* 0x000fc800078e000c */
[----:B0----5:R-:W-:-:S05]  /*09e0*/  FFMA R17, R10, R6, R7 ;  /* 0x000000060a117223 */ /* 0x021fca0000000007 */
[----:B------:R2:W-:Y:S04]  /*09f0*/  STG.E desc[UR16][R2.64], R17 ;  /* 0x0000001102007986 */ /* 0x0005e8000c101910 */
[----:B------:R-:W3:Y:S04]  /*0a00*/  LDG.E R14, desc[UR16][R14.64] ;  /* 0x000000100e0e7981 */ /* 0x000ee8000c1e1900 */
[----:B------:R-:W3:Y:S01]  /*0a10*/  LDG.E R8, desc[UR16][R8.64+0x4] ;  /* 0x0000041008087981 */ /* 0x000ee2000c1e1900 */
[----:B------:R-:W-:Y:S01]  /*0a20*/  IADD3 R4, PT, PT, R4, 0x2, RZ ;  /* 0x0000000204047810 */ /* 0x000fe20007ffe0ff */
[----:B---3--:R-:W-:-:S05]  /*0a30*/  FFMA R7, R8, R14, R17 ;  /* 0x0000000e08077223 */ /* 0x008fca0000000011 */
[----:B------:R2:W-:Y:S02]  /*0a40*/  STG.E desc[UR16][R2.64], R7 ;  /* 0x0000000702007986 */ /* 0x0005e4000c101910 */
.L_x_3:
[----:B------:R-:W-:-:S04]  /*0a50*/  ULOP3.LUT UR4, UR19, 0x1, URZ, 0xc0, !UPT ;  /* 0x0000000113047892 */ /* 0x000fc8000f8ec0ff */
[----:B------:R-:W-:-:S06]  /*0a60*/  UISETP.NE.U32.AND UP0, UPT, UR4, 0x1, UPT ;  /* 0x000000010400788c */ /* 0x000fcc000bf05070 */
[----:B------:R-:W-:-:S13]  /*0a70*/  PLOP3.LUT P0, PT, PT, PT, UP0, 0x80, 0x8 ;  /* 0x000000000008781c */ /* 0x000fda0003f0f008 */
[----:B------:R-:W-:Y:S05]  /*0a80*/  @P0 EXIT ;  /* 0x000000000000094d */ /* 0x000fea0003800000 */
[----:B------:R-:W3:Y:S01]  /*0a90*/  LDC.64 R8, c[0x0][0x388] ;  /* 0x0000e200ff087b82 */ /* 0x000ee20000000a00 */
[----:B------:R-:W-:Y:S01]  /*0aa0*/  IADD3 R5, PT, PT, R5, R4, RZ ;  /* 0x0000000405057210 */ /* 0x000fe20007ffe0ff */
[----:B------:R-:W-:-:S06]  /*0ab0*/  IMAD R13, R4, UR19, R0 ;  /* 0x00000013040d7c24 */ /* 0x000fcc000f8e0200 */
[----:B------:R-:W4:Y:S01]  /*0ac0*/  LDC.64 R10, c[0x0][0x390] ;  /* 0x0000e400ff0a7b82 */ /* 0x000f220000000a00 */
[----:B---3--:R-:W-:-:S06]  /*0ad0*/  IMAD.WIDE.U32 R4, R5, 0x4, R8 ;  /* 0x0000000405047825 */ /* 0x008fcc00078e0008 */
[----:B------:R-:W0:Y:S01]  /*0ae0*/  LDG.E R4, desc[UR16][R4.64] ;  /* 0x0000001004047981 */ /* 0x000e22000c1e1900 */
[----:B----4-:R-:W-:-:S06]  /*0af0*/  IMAD.WIDE R8, R13, 0x4, R10 ;  /* 0x000000040d087825 */ /* 0x010fcc00078e020a */
[----:B------:R-:W0:Y:S02]  /*0b00*/  LDG.E R8, desc[UR16][R8.64] ;  /* 0x0000001008087981 */ /* 0x000e24000c1e1900 */
[----:B012--5:R-:W-:-:S05]  /*0b10*/  FFMA R7, R4, R8, R7 ;  /* 0x0000000804077223 */ /* 0x027fca0000000007 */
[----:B------:R-:W-:Y:S01]  /*0b20*/  STG.E desc[UR16][R2.64], R7 ;  /* 0x0000000702007986 */ /* 0x000fe2000c101910 */
[----:B------:R-:W-:Y:S05]  /*0b30*/  EXIT ;  /* 0x000000000000794d */ /* 0x000fea0003800000 */
.L_x_4:
[----:B------:R-:W-:-:S00]  /*0b40*/  BRA `(.L_x_4) ;  /* 0xfffffffc00fc7947 */ /* 0x000fc0000383ffff */
[----:B------:R-:W-:-:S00]  /*0b50*/  NOP ;  /* 0x0000000000007918 */ /* 0x000fc00000000000 */
        /* <DEDUP_REMOVED lines=10> */
.L_x_6:


//--------------------- .text._Z3addiiPfS_S_      --------------------------
	.section	.text._Z3addiiPfS_S_,"ax",@progbits
	.align	128
        .global         _Z3addiiPfS_S_
        .type           _Z3addiiPfS_S_,@function
        .size           _Z3addiiPfS_S_,(.L_x_7 - _Z3addiiPfS_S_)
        .other          _Z3addiiPfS_S_,@"STO_CUDA_ENTRY STV_DEFAULT"
_Z3addiiPfS_S_:
.text._Z3addiiPfS_S_:
        /* <DEDUP_REMOVED lines=13> */
[----:B------:R-:W0:Y:S01]  /*00d0*/  LDC.64 R2, c[0x0][0x388] ;  /* 0x0000e200ff027b82 */ /* 0x000e220000000a00 */
[----:B------:R-:W1:Y:S01]  /*00e0*/  LDCU.64 UR4, c[0x0][0x358] ;  /* 0x00006b00ff0477ac */ /* 0x000e620008000a00 */
[----:B------:R-:W-:-:S06]  /*00f0*/  IMAD R9, R0, UR7, R7 ;  /* 0x0000000700097c24 */ /* 0x000fcc000f8e0207 */
[----:B------:R-:W2:Y:S08]  /*0100*/  LDC.64 R4, c[0x0][0x390] ;  /* 0x0000e400ff047b82 */ /* 0x000eb00000000a00 */
[----:B------:R-:W3:Y:S01]  /*0110*/  LDC.64 R6, c[0x0][0x398] ;  /* 0x0000e600ff067b82 */ /* 0x000ee20000000a00 */
[----:B0-----:R-:W-:-:S06]  /*0120*/  IMAD.WIDE R2, R9, 0x4, R2 ;  /* 0x0000000409027825 */ /* 0x001fcc00078e0202 */
[----:B-1----:R-:W4:Y:S01]  /*0130*/  LDG.E R2, desc[UR4][R2.64] ;  /* 0x0000000402027981 */ /* 0x002f22000c1e1900 */
[----:B--2---:R-:W-:-:S06]  /*0140*/  IMAD.WIDE R4, R9, 0x4, R4 ;  /* 0x0000000409047825 */ /* 0x004fcc00078e0204 */
[----:B------:R-:W4:Y:S01]  /*0150*/  LDG.E R5, desc[UR4][R4.64] ;  /* 0x0000000404057981 */ /* 0x000f22000c1e1900 */
[----:B---3--:R-:W-:-:S04]  /*0160*/  IMAD.WIDE R6, R9, 0x4, R6 ;  /* 0x0000000409067825 */ /* 0x008fc800078e0206 */
[----:B----4-:R-:W-:-:S05]  /*0170*/  FADD R9, R2, R5 ;  /* 0x0000000502097221 */ /* 0x010fca0000000000 */
[----:B------:R-:W-:Y:S01]  /*0180*/  STG.E desc[UR4][R6.64], R9 ;  /* 0x0000000906007986 */ /* 0x000fe2000c101904 */
[----:B------:R-:W-:Y:S05]  /*0190*/  EXIT ;  /* 0x000000000000794d */ /* 0x000fea0003800000 */
.L_x_5:
        /* <DEDUP_REMOVED lines=14> */
.L_x_7:


//--------------------- .nv.shared.reserved.0     --------------------------
	.section	.nv.shared.reserved.0,"aw",@nobits
	.weak		__nv_reservedSMEM_offset_0_alias
	.size		__nv_reservedSMEM_offset_0_alias, 0, 64
	.other		__nv_reservedSMEM_offset_0_alias,@"STO_CUDA_RESERVED_SHARED STV_DEFAULT"
__nv_reservedSMEM_offset_0_alias:
	.zero		0
	.zero		64


//--------------------- .nv.constant0._Z8multiplyiiPfS_S_ --------------------------
	.section	.nv.constant0._Z8multiplyiiPfS_S_,"a",@progbits
	.sectionflags	@""
	.align	4
.nv.constant0._Z8multiplyiiPfS_S_:
	.zero		928


//--------------------- .nv.constant0._Z3addiiPfS_S_ --------------------------
	.section	.nv.constant0._Z3addiiPfS_S_,"a",@progbits
	.sectionflags	@""
	.align	4
.nv.constant0._Z3addiiPfS_S_:
	.zero		928


//--------------------- SYMBOLS --------------------------

	.type		.nv.reservedSmem.offset0,@object
	.size		.nv.reservedSmem.offset0,0x4
